	.headerflags	@"EF_CUDA_TEXMODE_UNIFIED EF_CUDA_64BIT_ADDRESS EF_CUDA_ACCELERATORS EF_CUDA_SM90 EF_CUDA_VIRTUAL_SM(EF_CUDA_SM90)"
	.elftype	@"ET_EXEC"


//--------------------- .nv.info                  --------------------------
	.section	.nv.info,"",@"SHT_CUDA_INFO"
	.align	4


	//----- nvinfo : EIATTR_REGCOUNT
	.align		4
        /*0000*/ 	.byte	0x04, 0x2f
        /*0002*/ 	.short	(.L_1 - .L_0)
	.align		4
.L_0:
        /*0004*/ 	.word	index@(triton_poi_fused_leaky_relu_mul_0)
        /*0008*/ 	.word	0x0000000a


	//----- nvinfo : EIATTR_MIN_STACK_SIZE
	.align		4
.L_1:
        /*000c*/ 	.byte	0x04, 0x12
        /*000e*/ 	.short	(.L_3 - .L_2)
	.align		4
.L_2:
        /*0010*/ 	.word	index@(triton_poi_fused_leaky_relu_mul_0)
        /*0014*/ 	.word	0x00000000


	//----- nvinfo : EIATTR_FRAME_SIZE
	.align		4
.L_3:
        /*0018*/ 	.byte	0x04, 0x11
        /*001a*/ 	.short	(.L_5 - .L_4)
	.align		4
.L_4:
        /*001c*/ 	.word	index@(triton_poi_fused_leaky_relu_mul_0)
        /*0020*/ 	.word	0x00000000


	//----- nvinfo : EIATTR_MIN_STACK_SIZE
	.align		4
.L_5:
        /*0024*/ 	.byte	0x04, 0x12
        /*0026*/ 	.short	(.L_7 - .L_6)
	.align		4
.L_6:
        /*0028*/ 	.word	index@(triton_poi_fused_leaky_relu_mul_0)
        /*002c*/ 	.word	0x00000000
.L_7:


//--------------------- .nv.info.triton_poi_fused_leaky_relu_mul_0 --------------------------
	.section	.nv.info.triton_poi_fused_leaky_relu_mul_0,"",@"SHT_CUDA_INFO"
	.sectionflags	@""
	.align	4


	//----- nvinfo : EIATTR_CUDA_API_VERSION
	.align		4
        /*0000*/ 	.byte	0x04, 0x37
        /*0002*/ 	.short	(.L_9 - .L_8)
.L_8:
        /*0004*/ 	.word	0x0000007c


	//----- nvinfo : EIATTR_KPARAM_INFO
	.align		4
.L_9:
        /*0008*/ 	.byte	0x04, 0x17
        /*000a*/ 	.short	(.L_11 - .L_10)
.L_10:
        /*000c*/ 	.word	0x00000000
        /*0010*/ 	.short	0x0002
        /*0012*/ 	.short	0x0010
        /*0014*/ 	.byte	0x00, 0xf0, 0x11, 0x00


	//----- nvinfo : EIATTR_KPARAM_INFO
	.align		4
.L_11:
        /*0018*/ 	.byte	0x04, 0x17
        /*001a*/ 	.short	(.L_13 - .L_12)
.L_12:
        /*001c*/ 	.word	0x00000000
        /*0020*/ 	.short	0x0001
        /*0022*/ 	.short	0x0008
        /*0024*/ 	.byte	0x00, 0xf4, 0x21, 0x00


	//----- nvinfo : EIATTR_KPARAM_INFO
	.align		4
.L_13:
        /*0028*/ 	.byte	0x04, 0x17
        /*002a*/ 	.short	(.L_15 - .L_14)
.L_14:
        /*002c*/ 	.word	0x00000000
        /*0030*/ 	.short	0x0000
        /*0032*/ 	.short	0x0000
        /*0034*/ 	.byte	0x00, 0xf4, 0x21, 0x00


	//----- nvinfo : EIATTR_SPARSE_MMA_MASK
	.align		4
.L_15:
        /*0038*/ 	.byte	0x03, 0x50
        /*003a*/ 	.short	0x0000


	//----- nvinfo : EIATTR_MAXREG_COUNT
	.align		4
        /*003c*/ 	.byte	0x03, 0x1b
        /*003e*/ 	.short	0x00ff


	//----- nvinfo : EIATTR_EXIT_INSTR_OFFSETS
	.align		4
        /*0040*/ 	.byte	0x04, 0x1c
        /*0042*/ 	.short	(.L_17 - .L_16)


	//   ....[0]....
.L_16:
        /*0044*/ 	.word	0x00000130


	//   ....[1]....
        /*0048*/ 	.word	0x00000160


	//----- nvinfo : EIATTR_REQNTID
	.align		4
.L_17:
        /*004c*/ 	.byte	0x04, 0x10
        /*004e*/ 	.short	(.L_19 - .L_18)
.L_18:
        /*0050*/ 	.word	0x00000080
        /*0054*/ 	.word	0x00000001
        /*0058*/ 	.word	0x00000001


	//----- nvinfo : EIATTR_CRS_STACK_SIZE
	.align		4
.L_19:
        /*005c*/ 	.byte	0x04, 0x1e
        /*005e*/ 	.short	(.L_21 - .L_20)
.L_20:
        /*0060*/ 	.word	0x00000000


	//----- nvinfo : EIATTR_CBANK_PARAM_SIZE
	.align		4
.L_21:
        /*0064*/ 	.byte	0x03, 0x19
        /*0066*/ 	.short	0x0014


	//----- nvinfo : EIATTR_PARAM_CBANK
	.align		4
        /*0068*/ 	.byte	0x04, 0x0a
        /*006a*/ 	.short	(.L_23 - .L_22)
	.align		4
.L_22:
        /*006c*/ 	.word	index@(.nv.constant0.triton_poi_fused_leaky_relu_mul_0)
        /*0070*/ 	.short	0x0210
        /*0072*/ 	.short	0x0014


	//----- nvinfo : EIATTR_SW_WAR
	.align		4
.L_23:
        /*0074*/ 	.byte	0x04, 0x36
        /*0076*/ 	.short	(.L_25 - .L_24)
.L_24:
        /*0078*/ 	.word	0x00000008
.L_25:


//--------------------- .nv.callgraph             --------------------------
	.section	.nv.callgraph,"",@"SHT_CUDA_CALLGRAPH"
	.align	4
	.sectionentsize	8
	.align		4
        /*0000*/ 	.word	0x00000000
	.align		4
        /*0004*/ 	.word	0xffffffff
	.align		4
        /*0008*/ 	.word	0x00000000
	.align		4
        /*000c*/ 	.word	0xfffffffe
	.align		4
        /*0010*/ 	.word	0x00000000
	.align		4
        /*0014*/ 	.word	0xfffffffd
	.align		4
        /*0018*/ 	.word	0x00000000
	.align		4
        /*001c*/ 	.word	0xfffffffc


//--------------------- .text.triton_poi_fused_leaky_relu_mul_0 --------------------------
	.section	.text.triton_poi_fused_leaky_relu_mul_0,"ax",@progbits
	.align	128
        .global         triton_poi_fused_leaky_relu_mul_0
        .type           triton_poi_fused_leaky_relu_mul_0,@function
        .size           triton_poi_fused_leaky_relu_mul_0,(.L_x_3 - triton_poi_fused_leaky_relu_mul_0)
        .other          triton_poi_fused_leaky_relu_mul_0,@"STO_CUDA_ENTRY STV_DEFAULT"
triton_poi_fused_leaky_relu_mul_0:
.text.triton_poi_fused_leaky_relu_mul_0:
[----:B------:R-:W0:Y:S02]  /*0000*/  LDC R1, c[0x0][0x28] ;  /* 0x00000a00ff017b82 */ /* 0x000e240000000800 */
[----:B------:R-:W1:Y:S01]  /*0010*/  S2R R0, SR_TID.X ;  /* 0x0000000000007919 */ /* 0x000e620000002100 */
[----:B------:R-:W2:Y:S01]  /*0020*/  LDC.64 R4, c[0x0][0x218] ;  /* 0x00008600ff047b82 */ /* 0x000ea20000000a00 */
[----:B------:R-:W-:Y:S01]  /*0030*/  ULDC.64 UR4, c[0x0][0x208] ;  /* 0x0000820000047ab9 */ /* 0x000fe20000000a00 */
[----:B------:R-:W-:Y:S01]  /*0040*/  BSSY B0, `(.L_x_0) ;  /* 0x000000a000007945 */ /* 0x000fe20003800000 */
[----:B------:R-:W3:Y:S01]  /*0050*/  S2R R7, SR_CTAID.X ;  /* 0x0000000000077919 */ /* 0x000ee20000002500 */
[----:B------:R-:W-:Y:S01]  /*0060*/  HFMA2.MMA R2, -RZ, RZ, 0, 0 ;  /* 0x00000000ff027435 */ /* 0x000fe200000001ff */
[----:B-1----:R-:W-:-:S04]  /*0070*/  LOP3.LUT R0, R0, 0x7f, RZ, 0xc0, !PT ;  /* 0x0000007f00007812 */ /* 0x002fc800078ec0ff */
[----:B---3--:R-:W-:-:S04]  /*0080*/  LEA R7, R7, R0, 0x7 ;  /* 0x0000000007077211 */ /* 0x008fc800078e38ff */
[----:B------:R-:W-:-:S13]  /*0090*/  ISETP.GE.AND P1, PT, R7, 0x100, PT ;  /* 0x000001000700780c */ /* 0x000fda0003f26270 */
[----:B--2---:R-:W-:Y:S05]  /*00a0*/  @P1 BRA `(.L_x_1) ;  /* 0x00000000000c1947 */ /* 0x004fea0003800000 */
[----:B------:R-:W1:Y:S02]  /*00b0*/  LDC.64 R2, c[0x0][0x210] ;  /* 0x00008400ff027b82 */ /* 0x000e640000000a00 */
[----:B-1----:R-:W-:-:S06]  /*00c0*/  IMAD.WIDE R2, R7, 0x4, R2 ;  /* 0x0000000407027825 */ /* 0x002fcc00078e0202 */
[----:B------:R1:W5:Y:S02]  /*00d0*/  LDG.E R2, desc[UR4][R2.64] ;  /* 0x0000000402027981 */ /* 0x000364000c1e1900 */
.L_x_1:
[----:B------:R-:W-:Y:S05]  /*00e0*/  BSYNC B0 ;  /* 0x0000000000007941 */ /* 0x000fea0003800000 */
.L_x_0:
[----:B-----5:R-:W-:Y:S01]  /*00f0*/  MOV R0, R2 ;  /* 0x0000000200007202 */ /* 0x020fe20000000f00 */
[----:B-1----:R-:W-:-:S03]  /*0100*/  IMAD.WIDE R2, R7, 0x4, R4 ;  /* 0x0000000407027825 */ /* 0x002fc600078e0204 */
[----:B------:R-:W-:-:S13]  /*0110*/  FSETP.GT.AND P0, PT, R0, RZ, PT ;  /* 0x000000ff0000720b */ /* 0x000fda0003f04000 */
[----:B------:R-:W-:Y:S01]  /*0120*/  @!P0 FMUL R0, R0, 0.20000000298023223877 ;  /* 0x3e4ccccd00008820 */ /* 0x000fe20000400000 */
[----:B------:R-:W-:Y:S06]  /*0130*/  @P1 EXIT ;  /* 0x000000000000194d */ /* 0x000fec0003800000 */
[----:B------:R-:W-:-:S05]  /*0140*/  FMUL R5, R0, 1.4142135381698608398 ;  /* 0x3fb504f300057820 */ /* 0x000fca0000400000 */
[----:B------:R-:W-:Y:S01]  /*0150*/  STG.E desc[UR4][R2.64], R5 ;  /* 0x0000000502007986 */ /* 0x000fe2000c101904 */
[----:B------:R-:W-:Y:S05]  /*0160*/  EXIT ;  /* 0x000000000000794d */ /* 0x000fea0003800000 */
.L_x_2:
[----:B------:R-:W-:-:S00]  /*0170*/  BRA `(.L_x_2) ;  /* 0xfffffffc00fc7947 */ /* 0x000fc0000383ffff */
[----:B------:R-:W-:-:S00]  /*0180*/  NOP ;  /* 0x0000000000007918 */ /* 0x000fc00000000000 */
[----:B------:R-:W-:-:S00]  /*0190*/  NOP ;  /* 0x0000000000007918 */ /* 0x000fc00000000000 */
[----:B------:R-:W-:-:S00]  /*01a0*/  NOP ;  /* 0x0000000000007918 */ /* 0x000fc00000000000 */
[----:B------:R-:W-:-:S00]  /*01b0*/  NOP ;  /* 0x0000000000007918 */ /* 0x000fc00000000000 */
[----:B------:R-:W-:-:S00]  /*01c0*/  NOP ;  /* 0x0000000000007918 */ /* 0x000fc00000000000 */
[----:B------:R-:W-:-:S00]  /*01d0*/  NOP ;  /* 0x0000000000007918 */ /* 0x000fc00000000000 */
[----:B------:R-:W-:-:S00]  /*01e0*/  NOP ;  /* 0x0000000000007918 */ /* 0x000fc00000000000 */
[----:B------:R-:W-:-:S00]  /*01f0*/  NOP ;  /* 0x0000000000007918 */ /* 0x000fc00000000000 */
.L_x_3:


//--------------------- .nv.constant0.triton_poi_fused_leaky_relu_mul_0 --------------------------
	.section	.nv.constant0.triton_poi_fused_leaky_relu_mul_0,"a",@progbits
	.sectionflags	@""
	.align	4
.nv.constant0.triton_poi_fused_leaky_relu_mul_0:
	.zero		548
